	.headerflags	@"EF_CUDA_TEXMODE_UNIFIED EF_CUDA_64BIT_ADDRESS EF_CUDA_ACCELERATORS EF_CUDA_SM90 EF_CUDA_VIRTUAL_SM(EF_CUDA_SM90)"
	.elftype	@"ET_EXEC"


//--------------------- .nv.info                  --------------------------
	.section	.nv.info,"",@"SHT_CUDA_INFO"
	.align	4


	//----- nvinfo : EIATTR_REGCOUNT
	.align		4
        /*0000*/ 	.byte	0x04, 0x2f
        /*0002*/ 	.short	(.L_3 - .L_2)
	.align		4
.L_2:
        /*0004*/ 	.word	index@(triton_poi_fused__native_batch_norm_legit_no_training_add_convolution_native_batch_norm_backward_relu_53)
        /*0008*/ 	.word	0x00000020


	//----- nvinfo : EIATTR_MIN_STACK_SIZE
	.align		4
.L_3:
        /*000c*/ 	.byte	0x04, 0x12
        /*000e*/ 	.short	(.L_5 - .L_4)
	.align		4
.L_4:
        /*0010*/ 	.word	index@(triton_poi_fused__native_batch_norm_legit_no_training_add_convolution_native_batch_norm_backward_relu_53)
        /*0014*/ 	.word	0x00000000


	//----- nvinfo : EIATTR_FRAME_SIZE
	.align		4
.L_5:
        /*0018*/ 	.byte	0x04, 0x11
        /*001a*/ 	.short	(.L_7 - .L_6)
	.align		4
.L_6:
        /*001c*/ 	.word	index@(triton_poi_fused__native_batch_norm_legit_no_training_add_convolution_native_batch_norm_backward_relu_53)
        /*0020*/ 	.word	0x00000000


	//----- nvinfo : EIATTR_MIN_STACK_SIZE
	.align		4
.L_7:
        /*0024*/ 	.byte	0x04, 0x12
        /*0026*/ 	.short	(.L_9 - .L_8)
	.align		4
.L_8:
        /*0028*/ 	.word	index@(triton_poi_fused__native_batch_norm_legit_no_training_add_convolution_native_batch_norm_backward_relu_53)
        /*002c*/ 	.word	0x00000000
.L_9:


//--------------------- .nv.info.triton_poi_fused__native_batch_norm_legit_no_training_add_convolution_native_batch_norm_backward_relu_53 --------------------------
	.section	.nv.info.triton_poi_fused__native_batch_norm_legit_no_training_add_convolution_native_batch_norm_backward_relu_53,"",@"SHT_CUDA_INFO"
	.sectionflags	@""
	.align	4


	//----- nvinfo : EIATTR_CUDA_API_VERSION
	.align		4
        /*0000*/ 	.byte	0x04, 0x37
        /*0002*/ 	.short	(.L_11 - .L_10)
.L_10:
        /*0004*/ 	.word	0x0000007c


	//----- nvinfo : EIATTR_KPARAM_INFO
	.align		4
.L_11:
        /*0008*/ 	.byte	0x04, 0x17
        /*000a*/ 	.short	(.L_13 - .L_12)
.L_12:
        /*000c*/ 	.word	0x00000000
        /*0010*/ 	.short	0x000f
        /*0012*/ 	.short	0x0078
        /*0014*/ 	.byte	0x00, 0xf0, 0x11, 0x00


	//----- nvinfo : EIATTR_KPARAM_INFO
	.align		4
.L_13:
        /*0018*/ 	.byte	0x04, 0x17
        /*001a*/ 	.short	(.L_15 - .L_14)
.L_14:
        /*001c*/ 	.word	0x00000000
        /*0020*/ 	.short	0x000e
        /*0022*/ 	.short	0x0070
        /*0024*/ 	.byte	0x00, 0xf4, 0x21, 0x00


	//----- nvinfo : EIATTR_KPARAM_INFO
	.align		4
.L_15:
        /*0028*/ 	.byte	0x04, 0x17
        /*002a*/ 	.short	(.L_17 - .L_16)
.L_16:
        /*002c*/ 	.word	0x00000000
        /*0030*/ 	.short	0x000d
        /*0032*/ 	.short	0x0068
        /*0034*/ 	.byte	0x00, 0xf4, 0x21, 0x00


	//----- nvinfo : EIATTR_KPARAM_INFO
	.align		4
.L_17:
        /*0038*/ 	.byte	0x04, 0x17
        /*003a*/ 	.short	(.L_19 - .L_18)
.L_18:
        /*003c*/ 	.word	0x00000000
        /*0040*/ 	.short	0x000c
        /*0042*/ 	.short	0x0060
        /*0044*/ 	.byte	0x00, 0xf4, 0x21, 0x00


	//----- nvinfo : EIATTR_KPARAM_INFO
	.align		4
.L_19:
        /*0048*/ 	.byte	0x04, 0x17
        /*004a*/ 	.short	(.L_21 - .L_20)
.L_20:
        /*004c*/ 	.word	0x00000000
        /*0050*/ 	.short	0x000b
        /*0052*/ 	.short	0x0058
        /*0054*/ 	.byte	0x00, 0xf4, 0x21, 0x00


	//----- nvinfo : EIATTR_KPARAM_INFO
	.align		4
.L_21:
        /*0058*/ 	.byte	0x04, 0x17
        /*005a*/ 	.short	(.L_23 - .L_22)
.L_22:
        /*005c*/ 	.word	0x00000000
        /*0060*/ 	.short	0x000a
        /*0062*/ 	.short	0x0050
        /*0064*/ 	.byte	0x00, 0xf4, 0x21, 0x00


	//----- nvinfo : EIATTR_KPARAM_INFO
	.align		4
.L_23:
        /*0068*/ 	.byte	0x04, 0x17
        /*006a*/ 	.short	(.L_25 - .L_24)
.L_24:
        /*006c*/ 	.word	0x00000000
        /*0070*/ 	.short	0x0009
        /*0072*/ 	.short	0x0048
        /*0074*/ 	.byte	0x00, 0xf4, 0x21, 0x00


	//----- nvinfo : EIATTR_KPARAM_INFO
	.align		4
.L_25:
        /*0078*/ 	.byte	0x04, 0x17
        /*007a*/ 	.short	(.L_27 - .L_26)
.L_26:
        /*007c*/ 	.word	0x00000000
        /*0080*/ 	.short	0x0008
        /*0082*/ 	.short	0x0040
        /*0084*/ 	.byte	0x00, 0xf4, 0x21, 0x00


	//----- nvinfo : EIATTR_KPARAM_INFO
	.align		4
.L_27:
        /*0088*/ 	.byte	0x04, 0x17
        /*008a*/ 	.short	(.L_29 - .L_28)
.L_28:
        /*008c*/ 	.word	0x00000000
        /*0090*/ 	.short	0x0007
        /*0092*/ 	.short	0x0038
        /*0094*/ 	.byte	0x00, 0xf4, 0x21, 0x00


	//----- nvinfo : EIATTR_KPARAM_INFO
	.align		4
.L_29:
        /*0098*/ 	.byte	0x04, 0x17
        /*009a*/ 	.short	(.L_31 - .L_30)
.L_30:
        /*009c*/ 	.word	0x00000000
        /*00a0*/ 	.short	0x0006
        /*00a2*/ 	.short	0x0030
        /*00a4*/ 	.byte	0x00, 0xf4, 0x21, 0x00


	//----- nvinfo : EIATTR_KPARAM_INFO
	.align		4
.L_31:
        /*00a8*/ 	.byte	0x04, 0x17
        /*00aa*/ 	.short	(.L_33 - .L_32)
.L_32:
        /*00ac*/ 	.word	0x00000000
        /*00b0*/ 	.short	0x0005
        /*00b2*/ 	.short	0x0028
        /*00b4*/ 	.byte	0x00, 0xf4, 0x21, 0x00


	//----- nvinfo : EIATTR_KPARAM_INFO
	.align		4
.L_33:
        /*00b8*/ 	.byte	0x04, 0x17
        /*00ba*/ 	.short	(.L_35 - .L_34)
.L_34:
        /*00bc*/ 	.word	0x00000000
        /*00c0*/ 	.short	0x0004
        /*00c2*/ 	.short	0x0020
        /*00c4*/ 	.byte	0x00, 0xf4, 0x21, 0x00


	//----- nvinfo : EIATTR_KPARAM_INFO
	.align		4
.L_35:
        /*00c8*/ 	.byte	0x04, 0x17
        /*00ca*/ 	.short	(.L_37 - .L_36)
.L_36:
        /*00cc*/ 	.word	0x00000000
        /*00d0*/ 	.short	0x0003
        /*00d2*/ 	.short	0x0018
        /*00d4*/ 	.byte	0x00, 0xf4, 0x21, 0x00


	//----- nvinfo : EIATTR_KPARAM_INFO
	.align		4
.L_37:
        /*00d8*/ 	.byte	0x04, 0x17
        /*00da*/ 	.short	(.L_39 - .L_38)
.L_38:
        /*00dc*/ 	.word	0x00000000
        /*00e0*/ 	.short	0x0002
        /*00e2*/ 	.short	0x0010
        /*00e4*/ 	.byte	0x00, 0xf4, 0x21, 0x00


	//----- nvinfo : EIATTR_KPARAM_INFO
	.align		4
.L_39:
        /*00e8*/ 	.byte	0x04, 0x17
        /*00ea*/ 	.short	(.L_41 - .L_40)
.L_40:
        /*00ec*/ 	.word	0x00000000
        /*00f0*/ 	.short	0x0001
        /*00f2*/ 	.short	0x0008
        /*00f4*/ 	.byte	0x00, 0xf4, 0x21, 0x00


	//----- nvinfo : EIATTR_KPARAM_INFO
	.align		4
.L_41:
        /*00f8*/ 	.byte	0x04, 0x17
        /*00fa*/ 	.short	(.L_43 - .L_42)
.L_42:
        /*00fc*/ 	.word	0x00000000
        /*0100*/ 	.short	0x0000
        /*0102*/ 	.short	0x0000
        /*0104*/ 	.byte	0x00, 0xf4, 0x21, 0x00


	//----- nvinfo : EIATTR_SPARSE_MMA_MASK
	.align		4
.L_43:
        /*0108*/ 	.byte	0x03, 0x50
        /*010a*/ 	.short	0x0000


	//----- nvinfo : EIATTR_MAXREG_COUNT
	.align		4
        /*010c*/ 	.byte	0x03, 0x1b
        /*010e*/ 	.short	0x00ff


	//----- nvinfo : EIATTR_EXIT_INSTR_OFFSETS
	.align		4
        /*0110*/ 	.byte	0x04, 0x1c
        /*0112*/ 	.short	(.L_45 - .L_44)


	//   ....[0]....
.L_44:
        /*0114*/ 	.word	0x00000700


	//   ....[1]....
        /*0118*/ 	.word	0x00000720


	//----- nvinfo : EIATTR_REQNTID
	.align		4
.L_45:
        /*011c*/ 	.byte	0x04, 0x10
        /*011e*/ 	.short	(.L_47 - .L_46)
.L_46:
        /*0120*/ 	.word	0x00000080
        /*0124*/ 	.word	0x00000001
        /*0128*/ 	.word	0x00000001


	//----- nvinfo : EIATTR_CBANK_PARAM_SIZE
	.align		4
.L_47:
        /*012c*/ 	.byte	0x03, 0x19
        /*012e*/ 	.short	0x007c


	//----- nvinfo : EIATTR_PARAM_CBANK
	.align		4
        /*0130*/ 	.byte	0x04, 0x0a
        /*0132*/ 	.short	(.L_49 - .L_48)
	.align		4
.L_48:
        /*0134*/ 	.word	index@(.nv.constant0.triton_poi_fused__native_batch_norm_legit_no_training_add_convolution_native_batch_norm_backward_relu_53)
        /*0138*/ 	.short	0x0210
        /*013a*/ 	.short	0x007c


	//----- nvinfo : EIATTR_SW_WAR
	.align		4
.L_49:
        /*013c*/ 	.byte	0x04, 0x36
        /*013e*/ 	.short	(.L_51 - .L_50)
.L_50:
        /*0140*/ 	.word	0x00000008
.L_51:


//--------------------- .nv.callgraph             --------------------------
	.section	.nv.callgraph,"",@"SHT_CUDA_CALLGRAPH"
	.align	4
	.sectionentsize	8
	.align		4
        /*0000*/ 	.word	0x00000000
	.align		4
        /*0004*/ 	.word	0xffffffff
	.align		4
        /*0008*/ 	.word	0x00000000
	.align		4
        /*000c*/ 	.word	0xfffffffe
	.align		4
        /*0010*/ 	.word	0x00000000
	.align		4
        /*0014*/ 	.word	0xfffffffd
	.align		4
        /*0018*/ 	.word	0x00000000
	.align		4
        /*001c*/ 	.word	0xfffffffc


//--------------------- .nv.constant4             --------------------------
	.section	.nv.constant4,"a",@progbits
	.align	8
	.align		8
.nv.constant4:
        /*0000*/ 	.dword	_$_str
	.align		8
        /*0008*/ 	.dword	_$_str_$_2


//--------------------- .text.triton_poi_fused__native_batch_norm_legit_no_training_add_convolution_native_batch_norm_backward_relu_53 --------------------------
	.section	.text.triton_poi_fused__native_batch_norm_legit_no_training_add_convolution_native_batch_norm_backward_relu_53,"ax",@progbits
	.align	128
        .global         triton_poi_fused__native_batch_norm_legit_no_training_add_convolution_native_batch_norm_backward_relu_53
        .type           triton_poi_fused__native_batch_norm_legit_no_training_add_convolution_native_batch_norm_backward_relu_53,@function
        .size           triton_poi_fused__native_batch_norm_legit_no_training_add_convolution_native_batch_norm_backward_relu_53,(.L_x_1 - triton_poi_fused__native_batch_norm_legit_no_training_add_convolution_native_batch_norm_backward_relu_53)
        .other          triton_poi_fused__native_batch_norm_legit_no_training_add_convolution_native_batch_norm_backward_relu_53,@"STO_CUDA_ENTRY STV_DEFAULT"
triton_poi_fused__native_batch_norm_legit_no_training_add_convolution_native_batch_norm_backward_relu_53:
.text.triton_poi_fused__native_batch_norm_legit_no_training_add_convolution_native_batch_norm_backward_relu_53:
[----:B------:R-:W0:Y:S01]  /*0000*/  LDC R1, c[0x0][0x28] ;  /* 0x00000a00ff017b82 */ /* 0x000e220000000800 */
[----:B------:R-:W1:Y:S07]  /*0010*/  S2R R0, SR_TID.X ;  /* 0x0000000000007919 */ /* 0x000e6e0000002100 */
[----:B------:R-:W2:Y:S01]  /*0020*/  LDC.64 R28, c[0x0][0x250] ;  /* 0x00009400ff1c7b82 */ /* 0x000ea20000000a00 */
[----:B------:R-:W-:Y:S01]  /*0030*/  ULDC.64 UR4, c[0x0][0x208] ;  /* 0x0000820000047ab9 */ /* 0x000fe20000000a00 */
[----:B------:R-:W-:Y:S01]  /*0040*/  CS2R R22, SRZ ;  /* 0x0000000000167805 */ /* 0x000fe2000001ff00 */
[----:B------:R-:W3:Y:S01]  /*0050*/  S2R R3, SR_CTAID.X ;  /* 0x0000000000037919 */ /* 0x000ee20000002500 */
[----:B------:R-:W-:-:S04]  /*0060*/  CS2R R4, SRZ ;  /* 0x0000000000047805 */ /* 0x000fc8000001ff00 */
[----:B------:R-:W4:Y:S08]  /*0070*/  LDC.64 R8, c[0x0][0x220] ;  /* 0x00008800ff087b82 */ /* 0x000f300000000a00 */
[----:B------:R-:W5:Y:S08]  /*0080*/  LDC.64 R16, c[0x0][0x228] ;  /* 0x00008a00ff107b82 */ /* 0x000f700000000a00 */
[----:B------:R-:W5:Y:S01]  /*0090*/  LDC.64 R6, c[0x0][0x240] ;  /* 0x00009000ff067b82 */ /* 0x000f620000000a00 */
[----:B-1----:R-:W-:-:S07]  /*00a0*/  SHF.L.U32 R0, R0, 0x1, RZ ;  /* 0x0000000100007819 */ /* 0x002fce00000006ff */
[----:B------:R-:W1:Y:S01]  /*00b0*/  LDC.64 R20, c[0x0][0x230] ;  /* 0x00008c00ff147b82 */ /* 0x000e620000000a00 */
[----:B------:R-:W-:Y:S02]  /*00c0*/  LOP3.LUT R0, R0, 0xfe, RZ, 0xc0, !PT ;  /* 0x000000fe00007812 */ /* 0x000fe400078ec0ff */
[----:B---3--:R-:W-:Y:S02]  /*00d0*/  SHF.R.S32.HI R2, RZ, 0x17, R3 ;  /* 0x00000017ff027819 */ /* 0x008fe40000011403 */
[----:B------:R-:W-:-:S03]  /*00e0*/  LEA R0, R3, R0, 0x8 ;  /* 0x0000000003007211 */ /* 0x000fc600078e40ff */
[----:B------:R-:W3:Y:S01]  /*00f0*/  LDC.64 R10, c[0x0][0x238] ;  /* 0x00008e00ff0a7b82 */ /* 0x000ee20000000a00 */
[----:B------:R-:W-:Y:S02]  /*0100*/  SGXT R3, R2, 0x1 ;  /* 0x000000010203781a */ /* 0x000fe40000000200 */
[C---:B------:R-:W-:Y:S01]  /*0110*/  ISETP.GE.AND P0, PT, R0.reuse, 0x400, PT ;  /* 0x000004000000780c */ /* 0x040fe20003f06270 */
[----:B----4-:R-:W-:Y:S01]  /*0120*/  IMAD.WIDE R8, R0, 0x4, R8 ;  /* 0x0000000400087825 */ /* 0x010fe200078e0208 */
[----:B------:R-:W-:-:S03]  /*0130*/  LEA.HI R3, R3, R0, RZ, 0x2 ;  /* 0x0000000003037211 */ /* 0x000fc600078f10ff */
[----:B------:R-:W4:Y:S01]  /*0140*/  LDC.64 R14, c[0x0][0x218] ;  /* 0x00008600ff0e7b82 */ /* 0x000f220000000a00 */
[----:B------:R-:W-:-:S04]  /*0150*/  LOP3.LUT R3, R3, 0xfffffffc, RZ, 0xc0, !PT ;  /* 0xfffffffc03037812 */ /* 0x000fc800078ec0ff */
[----:B------:R-:W-:Y:S02]  /*0160*/  IADD3 R27, R0, -R3, RZ ;  /* 0x80000003001b7210 */ /* 0x000fe40007ffe0ff */
[----:B------:R-:W-:Y:S01]  /*0170*/  CS2R R2, SRZ ;  /* 0x0000000000027805 */ /* 0x000fe2000001ff00 */
[----:B------:R-:W4:Y:S01]  /*0180*/  LDC.64 R12, c[0x0][0x248] ;  /* 0x00009200ff0c7b82 */ /* 0x000f220000000a00 */
[----:B------:R1:W4:Y:S01]  /*0190*/  @!P0 LDG.E.64 R22, desc[UR4][R8.64] ;  /* 0x0000000408168981 */ /* 0x000322000c1e1b00 */
[----:B--2---:R-:W-:-:S04]  /*01a0*/  IMAD.WIDE R28, R27, 0x4, R28 ;  /* 0x000000041b1c7825 */ /* 0x004fc800078e021c */
[C---:B-----5:R-:W-:Y:S01]  /*01b0*/  IMAD.WIDE R16, R27.reuse, 0x4, R16 ;  /* 0x000000041b107825 */ /* 0x060fe200078e0210 */
[----:B------:R-:W2:Y:S01]  /*01c0*/  @!P0 LDG.E.EL.64 R2, desc[UR4][R28.64] ;  /* 0x000000041c028981 */ /* 0x000ea2000c2e1b00 */
[----:B------:R-:W5:Y:S03]  /*01d0*/  LDC.64 R18, c[0x0][0x258] ;  /* 0x00009600ff127b82 */ /* 0x000f660000000a00 */
[----:B------:R3:W2:Y:S01]  /*01e0*/  @!P0 LDG.E.EL.64 R4, desc[UR4][R16.64] ;  /* 0x0000000410048981 */ /* 0x0006a2000c2e1b00 */
[----:B0-----:R-:W-:Y:S01]  /*01f0*/  IMAD.WIDE R6, R27, 0x4, R6 ;  /* 0x000000041b067825 */ /* 0x001fe200078e0206 */
[----:B-1----:R-:W-:-:S03]  /*0200*/  CS2R R8, SRZ ;  /* 0x0000000000087805 */ /* 0x002fc6000001ff00 */
[----:B------:R-:W-:Y:S01]  /*0210*/  IMAD.WIDE R24, R0, 0x4, R20 ;  /* 0x0000000400187825 */ /* 0x000fe200078e0214 */
[----:B---3--:R-:W-:-:S04]  /*0220*/  CS2R R16, SRZ ;  /* 0x0000000000107805 */ /* 0x008fc8000001ff00 */
[----:B------:R0:W3:Y:S04]  /*0230*/  @!P0 LDG.E.64 R8, desc[UR4][R24.64] ;  /* 0x0000000418088981 */ /* 0x0000e8000c1e1b00 */
[----:B------:R1:W3:Y:S01]  /*0240*/  @!P0 LDG.E.EL.64 R16, desc[UR4][R6.64] ;  /* 0x0000000406108981 */ /* 0x0002e2000c2e1b00 */
[C---:B0-----:R-:W-:Y:S01]  /*0250*/  IMAD.WIDE R24, R27.reuse, 0x4, R10 ;  /* 0x000000041b187825 */ /* 0x041fe200078e020a */
[----:B------:R-:W-:Y:S01]  /*0260*/  CS2R R10, SRZ ;  /* 0x00000000000a7805 */ /* 0x000fe2000001ff00 */
[----:B-1----:R-:W0:Y:S02]  /*0270*/  LDC.64 R6, c[0x0][0x210] ;  /* 0x00008400ff067b82 */ /* 0x002e240000000a00 */
[----:B----4-:R-:W-:-:S03]  /*0280*/  IMAD.WIDE R28, R27, 0x4, R14 ;  /* 0x000000041b1c7825 */ /* 0x010fc600078e020e */
[----:B------:R1:W4:Y:S01]  /*0290*/  @!P0 LDG.E.EL.64 R10, desc[UR4][R24.64] ;  /* 0x00000004180a8981 */ /* 0x000322000c2e1b00 */
[----:B------:R-:W-:Y:S02]  /*02a0*/  CS2R R14, SRZ ;  /* 0x00000000000e7805 */ /* 0x000fe4000001ff00 */
[----:B------:R-:W-:-:S06]  /*02b0*/  CS2R R20, SRZ ;  /* 0x0000000000147805 */ /* 0x000fcc000001ff00 */
[----:B------:R5:W3:Y:S01]  /*02c0*/  @!P0 LDG.E.EL.64 R20, desc[UR4][R28.64] ;  /* 0x000000041c148981 */ /* 0x000ae2000c2e1b00 */
[----:B-1----:R-:W-:-:S05]  /*02d0*/  IMAD.WIDE R24, R27, 0x4, R12 ;  /* 0x000000041b187825 */ /* 0x002fca00078e020c */
[----:B------:R1:W4:Y:S01]  /*02e0*/  @!P0 LDG.E.EL.64 R14, desc[UR4][R24.64] ;  /* 0x00000004180e8981 */ /* 0x000322000c2e1b00 */
[----:B-----5:R-:W-:Y:S01]  /*02f0*/  IMAD.WIDE R28, R27, 0x4, R18 ;  /* 0x000000041b1c7825 */ /* 0x020fe200078e0212 */
[----:B------:R-:W-:Y:S01]  /*0300*/  CS2R R18, SRZ ;  /* 0x0000000000127805 */ /* 0x000fe2000001ff00 */
[----:B-1----:R-:W1:Y:S02]  /*0310*/  LDC.64 R24, c[0x0][0x260] ;  /* 0x00009800ff187b82 */ /* 0x002e640000000a00 */
[----:B0-----:R-:W-:-:S05]  /*0320*/  IMAD.WIDE R6, R0, 0x4, R6 ;  /* 0x0000000400067825 */ /* 0x001fca00078e0206 */
[----:B------:R-:W5:Y:S01]  /*0330*/  @!P0 LDG.E.64 R18, desc[UR4][R6.64] ;  /* 0x0000000406128981 */ /* 0x000f62000c1e1b00 */
[----:B------:R-:W-:-:S06]  /*0340*/  CS2R R12, SRZ ;  /* 0x00000000000c7805 */ /* 0x000fcc000001ff00 */
[----:B------:R0:W4:Y:S01]  /*0350*/  @!P0 LDG.E.EL.64 R12, desc[UR4][R28.64] ;  /* 0x000000041c0c8981 */ /* 0x000122000c2e1b00 */
[----:B-1----:R-:W-:Y:S01]  /*0360*/  IMAD.WIDE R24, R27, 0x4, R24 ;  /* 0x000000041b187825 */ /* 0x002fe200078e0218 */
[----:B------:R-:W-:-:S06]  /*0370*/  CS2R R26, SRZ ;  /* 0x00000000001a7805 */ /* 0x000fcc000001ff00 */
[----:B------:R1:W4:Y:S01]  /*0380*/  @!P0 LDG.E.EL.64 R26, desc[UR4][R24.64] ;  /* 0x00000004181a8981 */ /* 0x000322000c2e1b00 */
[----:B--2---:R-:W-:-:S04]  /*0390*/  FADD R2, R2, 9.9999997473787516356e-06 ;  /* 0x3727c5ac02027421 */ /* 0x004fc80000000000 */
[----:B0-----:R-:W0:Y:S01]  /*03a0*/  MUFU.SQRT R29, R2 ;  /* 0x00000002001d7308 */ /* 0x001e220000002000 */
[----:B------:R-:W-:Y:S01]  /*03b0*/  FADD R28, R5, R23 ;  /* 0x00000017051c7221 */ /* 0x000fe20000000000 */
[----:B------:R-:W-:-:S06]  /*03c0*/  FADD R5, R3, 9.9999997473787516356e-06 ;  /* 0x3727c5ac03057421 */ /* 0x000fcc0000000000 */
[----:B-1----:R-:W1:Y:S01]  /*03d0*/  MUFU.SQRT R24, R5 ;  /* 0x0000000500187308 */ /* 0x002e620000002000 */
[C---:B0-----:R-:W-:Y:S02]  /*03e0*/  FSETP.GT.AND P1, PT, R29.reuse, 8.50705917302346158658e+37, PT ;  /* 0x7e8000001d00780b */ /* 0x041fe40003f24000 */
[----:B------:R-:W-:Y:S02]  /*03f0*/  FSETP.GEU.AND P3, PT, R29, 1.175494350822287508e-38, PT ;  /* 0x008000001d00780b */ /* 0x000fe40003f6e000 */
[C---:B-1----:R-:W-:Y:S02]  /*0400*/  FSETP.GT.AND P2, PT, R24.reuse, 8.50705917302346158658e+37, PT ;  /* 0x7e8000001800780b */ /* 0x042fe40003f44000 */
[----:B------:R-:W-:-:S07]  /*0410*/  FSETP.GEU.AND P4, PT, R24, 1.175494350822287508e-38, PT ;  /* 0x008000001800780b */ /* 0x000fce0003f8e000 */
[----:B------:R-:W-:Y:S01]  /*0420*/  @P1 FMUL R29, R29, 0.25 ;  /* 0x3e8000001d1d1820 */ /* 0x000fe20000400000 */
[----:B------:R-:W-:Y:S01]  /*0430*/  FADD R23, R4, R22 ;  /* 0x0000001604177221 */ /* 0x000fe20000000000 */
[----:B------:R-:W-:Y:S02]  /*0440*/  HFMA2.MMA R22, -RZ, RZ, 1.625, 0 ;  /* 0x3e800000ff167435 */ /* 0x000fe400000001ff */
[----:B------:R-:W-:Y:S01]  /*0450*/  @!P3 FMUL R29, R29, 16777216 ;  /* 0x4b8000001d1db820 */ /* 0x000fe20000400000 */
[----:B------:R-:W-:-:S03]  /*0460*/  @P2 FMUL R24, R24, 0.25 ;  /* 0x3e80000018182820 */ /* 0x000fc60000400000 */
[----:B------:R-:W0:Y:S01]  /*0470*/  MUFU.RCP R3, R29 ;  /* 0x0000001d00037308 */ /* 0x000e220000001000 */
[----:B------:R-:W-:Y:S01]  /*0480*/  @!P4 FMUL R24, R24, 16777216 ;  /* 0x4b8000001818c820 */ /* 0x000fe20000400000 */
[----:B---3--:R-:W-:-:S06]  /*0490*/  FADD R5, R23, R8 ;  /* 0x0000000817057221 */ /* 0x008fcc0000000000 */
[----:B------:R-:W1:Y:S01]  /*04a0*/  MUFU.RCP R4, R24 ;  /* 0x0000001800047308 */ /* 0x000e620000001000 */
[----:B------:R-:W-:Y:S01]  /*04b0*/  FSEL R23, R22, 1, P2 ;  /* 0x3f80000016177808 */ /* 0x000fe20001000000 */
[----:B------:R-:W-:Y:S01]  /*04c0*/  FADD R28, R28, R9 ;  /* 0x000000091c1c7221 */ /* 0x000fe20000000000 */
[----:B-----5:R-:W-:Y:S01]  /*04d0*/  FADD R2, R20, R18 ;  /* 0x0000001214027221 */ /* 0x020fe20000000000 */
[----:B------:R-:W-:-:S03]  /*04e0*/  FSEL R18, R22, 1, P1 ;  /* 0x3f80000016127808 */ /* 0x000fc60000800000 */
[----:B------:R-:W-:Y:S02]  /*04f0*/  FADD R2, R2, R5 ;  /* 0x0000000502027221 */ /* 0x000fe40000000000 */
[----:B------:R-:W-:Y:S01]  /*0500*/  @!P3 FMUL R18, R18, 16777216 ;  /* 0x4b8000001212b820 */ /* 0x000fe20000400000 */
[----:B------:R-:W-:Y:S01]  /*0510*/  FADD R19, R21, R19 ;  /* 0x0000001315137221 */ /* 0x000fe20000000000 */
[----:B----4-:R-:W-:Y:S02]  /*0520*/  FADD R14, R2, -R14 ;  /* 0x8000000e020e7221 */ /* 0x010fe40000000000 */
[----:B0-----:R-:W-:Y:S01]  /*0530*/  FMUL R21, R3, R18 ;  /* 0x0000001203157220 */ /* 0x001fe20000400000 */
[----:B------:R-:W-:Y:S01]  /*0540*/  @!P4 FMUL R23, R23, 16777216 ;  /* 0x4b8000001717c820 */ /* 0x000fe20000400000 */
[----:B------:R-:W-:Y:S02]  /*0550*/  FADD R3, R19, R28 ;  /* 0x0000001c13037221 */ /* 0x000fe40000000000 */
[----:B------:R-:W-:Y:S01]  /*0560*/  FMUL R21, R14, R21 ;  /* 0x000000150e157220 */ /* 0x000fe20000400000 */
[----:B-1----:R-:W-:Y:S01]  /*0570*/  FMUL R4, R4, R23 ;  /* 0x0000001704047220 */ /* 0x002fe20000400000 */
[----:B------:R-:W0:Y:S01]  /*0580*/  LDC.64 R18, c[0x0][0x268] ;  /* 0x00009a00ff127b82 */ /* 0x000e220000000a00 */
[----:B------:R-:W-:-:S07]  /*0590*/  FADD R15, R3, -R15 ;  /* 0x8000000f030f7221 */ /* 0x000fce0000000000 */
[----:B------:R-:W1:Y:S01]  /*05a0*/  LDC.64 R22, c[0x0][0x270] ;  /* 0x00009c00ff167b82 */ /* 0x000e620000000a00 */
[----:B------:R-:W-:Y:S01]  /*05b0*/  FFMA R26, R21, R12, R26 ;  /* 0x0000000c151a7223 */ /* 0x000fe2000000001a */
[----:B------:R-:W-:-:S06]  /*05c0*/  FMUL R4, R15, R4 ;  /* 0x000000040f047220 */ /* 0x000fcc0000400000 */
[----:B------:R-:W2:Y:S01]  /*05d0*/  LDC.64 R20, c[0x0][0x278] ;  /* 0x00009e00ff147b82 */ /* 0x000ea20000000a00 */
[----:B------:R-:W-:-:S07]  /*05e0*/  FFMA R27, R4, R13, R27 ;  /* 0x0000000d041b7223 */ /* 0x000fce000000001b */
[----:B------:R-:W3:Y:S01]  /*05f0*/  LDC.64 R12, c[0x0][0x280] ;  /* 0x0000a000ff0c7b82 */ /* 0x000ee20000000a00 */
[----:B------:R-:W-:Y:S02]  /*0600*/  FSETP.GEU.AND P1, PT, R26, RZ, PT ;  /* 0x000000ff1a00720b */ /* 0x000fe40003f2e000 */
[----:B------:R-:W-:Y:S01]  /*0610*/  FSETP.GEU.AND P2, PT, R27, RZ, PT ;  /* 0x000000ff1b00720b */ /* 0x000fe20003f4e000 */
[----:B------:R-:W-:Y:S01]  /*0620*/  FADD R11, R28, -R11 ;  /* 0x8000000b1c0b7221 */ /* 0x000fe20000000000 */
[----:B------:R-:W-:Y:S01]  /*0630*/  FADD R10, R5, -R10 ;  /* 0x8000000a050a7221 */ /* 0x000fe20000000000 */
[----:B0-----:R-:W-:-:S04]  /*0640*/  IMAD.WIDE R18, R0, 0x4, R18 ;  /* 0x0000000400127825 */ /* 0x001fc800078e0212 */
[----:B------:R-:W-:Y:S01]  /*0650*/  FADD R17, -R17, R9 ;  /* 0x0000000911117221 */ /* 0x000fe20000000100 */
[----:B------:R-:W-:Y:S01]  /*0660*/  FADD R16, -R16, R8 ;  /* 0x0000000810107221 */ /* 0x000fe20000000100 */
[----:B------:R-:W-:Y:S01]  /*0670*/  FSEL R26, R26, RZ, P1 ;  /* 0x000000ff1a1a7208 */ /* 0x000fe20000800000 */
[C---:B-1----:R-:W-:Y:S01]  /*0680*/  IMAD.WIDE R22, R0.reuse, 0x4, R22 ;  /* 0x0000000400167825 */ /* 0x042fe200078e0216 */
[----:B------:R-:W-:Y:S01]  /*0690*/  FSEL R27, R27, RZ, P2 ;  /* 0x000000ff1b1b7208 */ /* 0x000fe20001000000 */
[----:B------:R0:W-:Y:S02]  /*06a0*/  @!P0 STG.E.64 desc[UR4][R6.64], R2 ;  /* 0x0000000206008986 */ /* 0x0001e4000c101b04 */
[C---:B--2---:R-:W-:Y:S02]  /*06b0*/  IMAD.WIDE R20, R0.reuse, 0x4, R20 ;  /* 0x0000000400147825 */ /* 0x044fe400078e0214 */
[----:B------:R0:W-:Y:S04]  /*06c0*/  @!P0 STG.E.64 desc[UR4][R18.64], R10 ;  /* 0x0000000a12008986 */ /* 0x0001e8000c101b04 */
[----:B------:R0:W-:Y:S04]  /*06d0*/  @!P0 STG.E.64 desc[UR4][R22.64], R16 ;  /* 0x0000001016008986 */ /* 0x0001e8000c101b04 */
[----:B------:R0:W-:Y:S01]  /*06e0*/  @!P0 STG.E.64 desc[UR4][R20.64], R26 ;  /* 0x0000001a14008986 */ /* 0x0001e2000c101b04 */
[----:B---3--:R-:W-:Y:S01]  /*06f0*/  IMAD.WIDE R12, R0, 0x4, R12 ;  /* 0x00000004000c7825 */ /* 0x008fe200078e020c */
[----:B0-----:R-:W-:Y:S06]  /*0700*/  @P0 EXIT ;  /* 0x000000000000094d */ /* 0x001fec0003800000 */
[----:B------:R-:W-:Y:S01]  /*0710*/  STG.E.64 desc[UR4][R12.64], R14 ;  /* 0x0000000e0c007986 */ /* 0x000fe2000c101b04 */
[----:B------:R-:W-:Y:S05]  /*0720*/  EXIT ;  /* 0x000000000000794d */ /* 0x000fea0003800000 */
.L_x_0:
[----:B------:R-:W-:-:S00]  /*0730*/  BRA `(.L_x_0) ;  /* 0xfffffffc00fc7947 */ /* 0x000fc0000383ffff */
[----:B------:R-:W-:-:S00]  /*0740*/  NOP ;  /* 0x0000000000007918 */ /* 0x000fc00000000000 */
        /* <DEDUP_REMOVED lines=11> */
.L_x_1:


//--------------------- .nv.global.init           --------------------------
	.section	.nv.global.init,"aw",@progbits
.nv.global.init:
	.type		_$_str,@object
	.size		_$_str,(_$_str_$_2 - _$_str)
_$_str:
        /*0000*/ 	.byte	0x5f, 0x5f, 0x43, 0x55, 0x44, 0x41, 0x5f, 0x46, 0x54, 0x5a, 0x00
	.type		_$_str_$_2,@object
	.size		_$_str_$_2,(.L_1 - _$_str_$_2)
_$_str_$_2:
        /*000b*/ 	.byte	0x5f, 0x5f, 0x43, 0x55, 0x44, 0x41, 0x5f, 0x50, 0x52, 0x45, 0x43, 0x5f, 0x53, 0x51, 0x52, 0x54
        /*001b*/ 	.byte	0x00
.L_1:


//--------------------- .nv.constant0.triton_poi_fused__native_batch_norm_legit_no_training_add_convolution_native_batch_norm_backward_relu_53 --------------------------
	.section	.nv.constant0.triton_poi_fused__native_batch_norm_legit_no_training_add_convolution_native_batch_norm_backward_relu_53,"a",@progbits
	.sectionflags	@""
	.align	4
.nv.constant0.triton_poi_fused__native_batch_norm_legit_no_training_add_convolution_native_batch_norm_backward_relu_53:
	.zero		652
